//
// Generated by NVIDIA NVVM Compiler
//
// Compiler Build ID: CL-36424714
// Cuda compilation tools, release 13.0, V13.0.88
// Based on NVVM 20.0.0
//

.version 9.0
.target sm_100
.address_size 64

	// .globl	_Z11countPrimesPii

.visible .entry _Z11countPrimesPii(
	.param .u64 .ptr .align 1 _Z11countPrimesPii_param_0,
	.param .u32 _Z11countPrimesPii_param_1
)
{
	.reg .pred 	%p<4>;
	.reg .b32 	%r<20>;
	.reg .b64 	%rd<11>;

	ld.param.u64 	%rd2, [_Z11countPrimesPii_param_0];
	ld.param.u32 	%r4, [_Z11countPrimesPii_param_1];
	cvta.to.global.u64 	%rd1, %rd2;
	mov.u32 	%r5, %tid.x;
	mov.u32 	%r6, %ctaid.x;
	mov.u32 	%r7, %ntid.x;
	mad.lo.s32 	%r1, %r6, %r7, %r5;
	add.s32 	%r2, %r1, 1;
	and.b32  	%r8, %r4, 1;
	setp.eq.b32 	%p1, %r8, 1;
	@%p1 bra 	$L__BB0_3;
	shr.s32 	%r3, %r4, 1;
	setp.gt.s32 	%p3, %r2, %r3;
	@%p3 bra 	$L__BB0_5;
	add.s32 	%r16, %r3, %r1;
	mul.wide.s32 	%rd7, %r16, 4;
	add.s64 	%rd8, %rd1, %rd7;
	ld.global.u32 	%r17, [%rd8];
	mul.wide.s32 	%rd9, %r1, 4;
	add.s64 	%rd10, %rd1, %rd9;
	ld.global.u32 	%r18, [%rd10];
	add.s32 	%r19, %r18, %r17;
	st.global.u32 	[%rd10], %r19;
	bra.uni 	$L__BB0_5;
$L__BB0_3:
	shl.b32 	%r9, %r2, 1;
	setp.ge.s32 	%p2, %r9, %r4;
	@%p2 bra 	$L__BB0_5;
	add.s32 	%r10, %r4, 1;
	shr.s32 	%r11, %r10, 1;
	add.s32 	%r12, %r11, %r1;
	mul.wide.s32 	%rd3, %r12, 4;
	add.s64 	%rd4, %rd1, %rd3;
	ld.global.u32 	%r13, [%rd4];
	mul.wide.s32 	%rd5, %r1, 4;
	add.s64 	%rd6, %rd1, %rd5;
	ld.global.u32 	%r14, [%rd6];
	add.s32 	%r15, %r14, %r13;
	st.global.u32 	[%rd6], %r15;
$L__BB0_5:
	ret;

}
	// .globl	_Z7isPrimePiii
.visible .entry _Z7isPrimePiii(
	.param .u64 .ptr .align 1 _Z7isPrimePiii_param_0,
	.param .u32 _Z7isPrimePiii_param_1,
	.param .u32 _Z7isPrimePiii_param_2
)
{
	.reg .pred 	%p<14>;
	.reg .b16 	%rs<19>;
	.reg .b32 	%r<49>;
	.reg .b64 	%rd<5>;

	ld.param.u64 	%rd1, [_Z7isPrimePiii_param_0];
	ld.param.u32 	%r20, [_Z7isPrimePiii_param_1];
	ld.param.u32 	%r21, [_Z7isPrimePiii_param_2];
	mov.u32 	%r22, %tid.x;
	mov.u32 	%r23, %ctaid.x;
	mov.u32 	%r24, %ntid.x;
	mad.lo.s32 	%r1, %r23, %r24, %r22;
	add.s32 	%r2, %r20, %r1;
	setp.lt.s32 	%p1, %r2, %r20;
	setp.gt.s32 	%p2, %r2, %r21;
	or.pred  	%p3, %p1, %p2;
	@%p3 bra 	$L__BB1_11;
	shr.u32 	%r26, %r2, 31;
	add.s32 	%r27, %r2, %r26;
	shr.s32 	%r3, %r27, 1;
	setp.lt.u32 	%p4, %r3, 2;
	mov.b32 	%r48, 1;
	@%p4 bra 	$L__BB1_10;
	add.s32 	%r29, %r3, 1;
	max.u32 	%r30, %r29, 3;
	add.s32 	%r4, %r30, -2;
	add.s32 	%r31, %r30, -3;
	and.b32  	%r5, %r4, 3;
	setp.lt.u32 	%p5, %r31, 3;
	mov.b16 	%rs18, 1;
	mov.b32 	%r47, 2;
	@%p5 bra 	$L__BB1_6;
	and.b32  	%r33, %r4, -4;
	neg.s32 	%r43, %r33;
	mov.b16 	%rs18, 1;
	mov.b32 	%r44, 5;
$L__BB1_4:
	add.s32 	%r34, %r44, -3;
	rem.u32 	%r35, %r2, %r34;
	setp.eq.s32 	%p6, %r35, 0;
	add.s32 	%r36, %r44, -2;
	rem.u32 	%r37, %r2, %r36;
	setp.eq.s32 	%p7, %r37, 0;
	add.s32 	%r38, %r44, -1;
	rem.u32 	%r39, %r2, %r38;
	setp.eq.s32 	%p8, %r39, 0;
	rem.u32 	%r40, %r2, %r44;
	setp.eq.s32 	%p9, %r40, 0;
	selp.b16 	%rs11, 0, %rs18, %p9;
	selp.b16 	%rs12, 0, %rs11, %p8;
	selp.b16 	%rs13, 0, %rs12, %p7;
	selp.b16 	%rs18, 0, %rs13, %p6;
	add.s32 	%r44, %r44, 4;
	add.s32 	%r43, %r43, 4;
	setp.ne.s32 	%p10, %r43, 0;
	@%p10 bra 	$L__BB1_4;
	add.s32 	%r47, %r44, -3;
$L__BB1_6:
	setp.eq.s32 	%p11, %r5, 0;
	@%p11 bra 	$L__BB1_9;
	neg.s32 	%r46, %r5;
$L__BB1_8:
	.pragma "nounroll";
	rem.u32 	%r41, %r2, %r47;
	setp.eq.s32 	%p12, %r41, 0;
	selp.b16 	%rs18, 0, %rs18, %p12;
	add.s32 	%r47, %r47, 1;
	add.s32 	%r46, %r46, 1;
	setp.ne.s32 	%p13, %r46, 0;
	@%p13 bra 	$L__BB1_8;
$L__BB1_9:
	cvt.u32.u16 	%r42, %rs18;
	and.b32  	%r48, %r42, 255;
$L__BB1_10:
	cvta.to.global.u64 	%rd2, %rd1;
	mul.wide.s32 	%rd3, %r1, 4;
	add.s64 	%rd4, %rd2, %rd3;
	st.global.u32 	[%rd4], %r48;
$L__BB1_11:
	ret;

}


// ===== COMPILED SASS (sm_100) =====

	.target	sm_100

	.elftype	@"ET_EXEC"


//--------------------- .note.nv.tkinfo           --------------------------
	.section	.note.nv.tkinfo,"",@"SHT_NOTE"
	.sectionflags	@"SHF_NOTE_NV_TKINFO"
	.tkinfo
        /*0018*/ 	.word	0x00000002
        /*0030*/ 	.string	""
        /*0030*/ 	.string	"ptxas"
        /*0030*/ 	.string	"Cuda compilation tools, release 13.0, V13.0.88"
        /*0030*/ 	.string	"Build cuda_13.0.r13.0/compiler.36424714_0"
        /*0030*/ 	.string	"-arch sm_100 -m 64 "



//--------------------- .note.nv.cuinfo           --------------------------
	.section	.note.nv.cuinfo,"",@"SHT_NOTE"
	.sectionflags	@"SHF_NOTE_NV_CUINFO"
        /*0018*/ 	.short	0x0002
        /*001a*/ 	.short	0x0064
        /*001c*/ 	.short	0x0082
	.zero		2


//--------------------- .nv.info                  --------------------------
	.section	.nv.info,"",@"SHT_CUDA_INFO"
	.align	4


	//----- nvinfo : EIATTR_REGCOUNT
	.align		4
        /*0000*/ 	.byte	0x04, 0x2f
        /*0002*/ 	.short	(.L_1 - .L_0)
	.align		4
.L_0:
        /*0004*/ 	.word	index@(_Z11countPrimesPii)
        /*0008*/ 	.word	0x0000000c


	//----- nvinfo : EIATTR_FRAME_SIZE
	.align		4
.L_1:
        /*000c*/ 	.byte	0x04, 0x11
        /*000e*/ 	.short	(.L_3 - .L_2)
	.align		4
.L_2:
        /*0010*/ 	.word	index@(_Z11countPrimesPii)
        /*0014*/ 	.word	0x00000000


	//----- nvinfo : EIATTR_REGCOUNT
	.align		4
.L_3:
        /*0018*/ 	.byte	0x04, 0x2f
        /*001a*/ 	.short	(.L_5 - .L_4)
	.align		4
.L_4:
        /*001c*/ 	.word	index@(_Z7isPrimePiii)
        /*0020*/ 	.word	0x0000001e


	//----- nvinfo : EIATTR_FRAME_SIZE
	.align		4
.L_5:
        /*0024*/ 	.byte	0x04, 0x11
        /*0026*/ 	.short	(.L_7 - .L_6)
	.align		4
.L_6:
        /*0028*/ 	.word	index@(_Z7isPrimePiii)
        /*002c*/ 	.word	0x00000000


	//----- nvinfo : EIATTR_MIN_STACK_SIZE
	.align		4
.L_7:
        /*0030*/ 	.byte	0x04, 0x12
        /*0032*/ 	.short	(.L_9 - .L_8)
	.align		4
.L_8:
        /*0034*/ 	.word	index@(_Z7isPrimePiii)
        /*0038*/ 	.word	0x00000000


	//----- nvinfo : EIATTR_MIN_STACK_SIZE
	.align		4
.L_9:
        /*003c*/ 	.byte	0x04, 0x12
        /*003e*/ 	.short	(.L_11 - .L_10)
	.align		4
.L_10:
        /*0040*/ 	.word	index@(_Z11countPrimesPii)
        /*0044*/ 	.word	0x00000000
.L_11:


//--------------------- .nv.compat                --------------------------
	.section	.nv.compat,"",@"SHT_CUDA_COMPAT_INFO"
	.align	4
        /*0000*/ 	.byte	0x02, 0x09, 0x00, 0x00, 0x02, 0x02, 0x01, 0x00, 0x02, 0x05, 0x05, 0x00, 0x03, 0x07, 0x01, 0x01
        /*0010*/ 	.byte	0x02, 0x03, 0x00, 0x00, 0x02, 0x06, 0x01, 0x00, 0x04, 0x0b, 0x08, 0x00, 0x09, 0x00, 0x00, 0x00
        /*0020*/ 	.byte	0x00, 0x00, 0x00, 0x00


//--------------------- .nv.info._Z7isPrimePiii   --------------------------
	.section	.nv.info._Z7isPrimePiii,"",@"SHT_CUDA_INFO"
	.sectionflags	@""
	.align	4


	//----- nvinfo : EIATTR_CUDA_API_VERSION
	.align		4
        /*0000*/ 	.byte	0x04, 0x37
        /*0002*/ 	.short	(.L_13 - .L_12)
.L_12:
        /*0004*/ 	.word	0x00000082


	//----- nvinfo : EIATTR_KPARAM_INFO
	.align		4
.L_13:
        /*0008*/ 	.byte	0x04, 0x17
        /*000a*/ 	.short	(.L_15 - .L_14)
.L_14:
        /*000c*/ 	.word	0x00000000
        /*0010*/ 	.short	0x0002
        /*0012*/ 	.short	0x000c
        /*0014*/ 	.byte	0x00, 0xf0, 0x11, 0x00


	//----- nvinfo : EIATTR_KPARAM_INFO
	.align		4
.L_15:
        /*0018*/ 	.byte	0x04, 0x17
        /*001a*/ 	.short	(.L_17 - .L_16)
.L_16:
        /*001c*/ 	.word	0x00000000
        /*0020*/ 	.short	0x0001
        /*0022*/ 	.short	0x0008
        /*0024*/ 	.byte	0x00, 0xf0, 0x11, 0x00


	//----- nvinfo : EIATTR_KPARAM_INFO
	.align		4
.L_17:
        /*0028*/ 	.byte	0x04, 0x17
        /*002a*/ 	.short	(.L_19 - .L_18)
.L_18:
        /*002c*/ 	.word	0x00000000
        /*0030*/ 	.short	0x0000
        /*0032*/ 	.short	0x0000
        /*0034*/ 	.byte	0x00, 0xf5, 0x21, 0x00


	//----- nvinfo : EIATTR_SPARSE_MMA_MASK
	.align		4
.L_19:
        /*0038*/ 	.byte	0x03, 0x50
        /*003a*/ 	.short	0x0000


	//----- nvinfo : EIATTR_MAXREG_COUNT
	.align		4
        /*003c*/ 	.byte	0x03, 0x1b
        /*003e*/ 	.short	0x00ff


	//----- nvinfo : EIATTR_MERCURY_ISA_VERSION
	.align		4
        /*0040*/ 	.byte	0x03, 0x5f
        /*0042*/ 	.short	0x0101


	//----- nvinfo : EIATTR_VRC_CTA_INIT_COUNT
	.align		4
        /*0044*/ 	.byte	0x02, 0x4a
	.zero		1
	.zero		1


	//----- nvinfo : EIATTR_EXIT_INSTR_OFFSETS
	.align		4
        /*0048*/ 	.byte	0x04, 0x1c
        /*004a*/ 	.short	(.L_21 - .L_20)


	//   ....[0]....
.L_20:
        /*004c*/ 	.word	0x00000090


	//   ....[1]....
        /*0050*/ 	.word	0x00000970


	//----- nvinfo : EIATTR_CRS_STACK_SIZE
	.align		4
.L_21:
        /*0054*/ 	.byte	0x04, 0x1e
        /*0056*/ 	.short	(.L_23 - .L_22)
.L_22:
        /*0058*/ 	.word	0x00000000


	//----- nvinfo : EIATTR_CBANK_PARAM_SIZE
	.align		4
.L_23:
        /*005c*/ 	.byte	0x03, 0x19
        /*005e*/ 	.short	0x0010


	//----- nvinfo : EIATTR_PARAM_CBANK
	.align		4
        /*0060*/ 	.byte	0x04, 0x0a
        /*0062*/ 	.short	(.L_25 - .L_24)
	.align		4
.L_24:
        /*0064*/ 	.word	index@(.nv.constant0._Z7isPrimePiii)
        /*0068*/ 	.short	0x0380
        /*006a*/ 	.short	0x0010


	//----- nvinfo : EIATTR_SW_WAR
	.align		4
.L_25:
        /*006c*/ 	.byte	0x04, 0x36
        /*006e*/ 	.short	(.L_27 - .L_26)
.L_26:
        /*0070*/ 	.word	0x00000008
.L_27:


//--------------------- .nv.info._Z11countPrimesPii --------------------------
	.section	.nv.info._Z11countPrimesPii,"",@"SHT_CUDA_INFO"
	.sectionflags	@""
	.align	4


	//----- nvinfo : EIATTR_CUDA_API_VERSION
	.align		4
        /*0000*/ 	.byte	0x04, 0x37
        /*0002*/ 	.short	(.L_29 - .L_28)
.L_28:
        /*0004*/ 	.word	0x00000082


	//----- nvinfo : EIATTR_KPARAM_INFO
	.align		4
.L_29:
        /*0008*/ 	.byte	0x04, 0x17
        /*000a*/ 	.short	(.L_31 - .L_30)
.L_30:
        /*000c*/ 	.word	0x00000000
        /*0010*/ 	.short	0x0001
        /*0012*/ 	.short	0x0008
        /*0014*/ 	.byte	0x00, 0xf0, 0x11, 0x00


	//----- nvinfo : EIATTR_KPARAM_INFO
	.align		4
.L_31:
        /*0018*/ 	.byte	0x04, 0x17
        /*001a*/ 	.short	(.L_33 - .L_32)
.L_32:
        /*001c*/ 	.word	0x00000000
        /*0020*/ 	.short	0x0000
        /*0022*/ 	.short	0x0000
        /*0024*/ 	.byte	0x00, 0xf5, 0x21, 0x00


	//----- nvinfo : EIATTR_SPARSE_MMA_MASK
	.align		4
.L_33:
        /*0028*/ 	.byte	0x03, 0x50
        /*002a*/ 	.short	0x0000


	//----- nvinfo : EIATTR_MAXREG_COUNT
	.align		4
        /*002c*/ 	.byte	0x03, 0x1b
        /*002e*/ 	.short	0x00ff


	//----- nvinfo : EIATTR_MERCURY_ISA_VERSION
	.align		4
        /*0030*/ 	.byte	0x03, 0x5f
        /*0032*/ 	.short	0x0101


	//----- nvinfo : EIATTR_VRC_CTA_INIT_COUNT
	.align		4
        /*0034*/ 	.byte	0x02, 0x4a
	.zero		1
	.zero		1


	//----- nvinfo : EIATTR_EXIT_INSTR_OFFSETS
	.align		4
        /*0038*/ 	.byte	0x04, 0x1c
        /*003a*/ 	.short	(.L_35 - .L_34)


	//   ....[0]....
.L_34:
        /*003c*/ 	.word	0x000000d0


	//   ....[1]....
        /*0040*/ 	.word	0x00000160


	//   ....[2]....
        /*0044*/ 	.word	0x00000190


	//   ....[3]....
        /*0048*/ 	.word	0x00000230


	//----- nvinfo : EIATTR_CBANK_PARAM_SIZE
	.align		4
.L_35:
        /*004c*/ 	.byte	0x03, 0x19
        /*004e*/ 	.short	0x000c


	//----- nvinfo : EIATTR_PARAM_CBANK
	.align		4
        /*0050*/ 	.byte	0x04, 0x0a
        /*0052*/ 	.short	(.L_37 - .L_36)
	.align		4
.L_36:
        /*0054*/ 	.word	index@(.nv.constant0._Z11countPrimesPii)
        /*0058*/ 	.short	0x0380
        /*005a*/ 	.short	0x000c


	//----- nvinfo : EIATTR_SW_WAR
	.align		4
.L_37:
        /*005c*/ 	.byte	0x04, 0x36
        /*005e*/ 	.short	(.L_39 - .L_38)
.L_38:
        /*0060*/ 	.word	0x00000008
.L_39:


//--------------------- .nv.callgraph             --------------------------
	.section	.nv.callgraph,"",@"SHT_CUDA_CALLGRAPH"
	.align	4
	.sectionentsize	8
	.align		4
        /*0000*/ 	.word	0x00000000
	.align		4
        /*0004*/ 	.word	0xffffffff
	.align		4
        /*0008*/ 	.word	0x00000000
	.align		4
        /*000c*/ 	.word	0xfffffffe
	.align		4
        /*0010*/ 	.word	0x00000000
	.align		4
        /*0014*/ 	.word	0xfffffffd
	.align		4
        /*0018*/ 	.word	0x00000000
	.align		4
        /*001c*/ 	.word	0xfffffffc


//--------------------- .text._Z7isPrimePiii      --------------------------
	.section	.text._Z7isPrimePiii,"ax",@progbits
	.align	128
        .global         _Z7isPrimePiii
        .type           _Z7isPrimePiii,@function
        .size           _Z7isPrimePiii,(.L_x_12 - _Z7isPrimePiii)
        .other          _Z7isPrimePiii,@"STO_CUDA_ENTRY STV_DEFAULT"
_Z7isPrimePiii:
.text._Z7isPrimePiii:
[----:B------:R-:W-:Y:S01]  /*0000*/  LDC R1, c[0x0][0x37c] ;  /* 0x0000df00ff017b82 */ /* 0x000fe20000000800 */
[----:B------:R-:W0:Y:S07]  /*0010*/  S2R R0, SR_TID.X ;  /* 0x0000000000007919 */ /* 0x000e2e0000002100 */
[----:B------:R-:W0:Y:S01]  /*0020*/  S2UR UR4, SR_CTAID.X ;  /* 0x00000000000479c3 */ /* 0x000e220000002500 */
[----:B------:R-:W1:Y:S07]  /*0030*/  LDCU.64 UR6, c[0x0][0x388] ;  /* 0x00007100ff0677ac */ /* 0x000e6e0008000a00 */
[----:B------:R-:W0:Y:S02]  /*0040*/  LDC R3, c[0x0][0x360] ;  /* 0x0000d800ff037b82 */ /* 0x000e240000000800 */
[----:B0-----:R-:W-:-:S04]  /*0050*/  IMAD R0, R3, UR4, R0 ;  /* 0x0000000403007c24 */ /* 0x001fc8000f8e0200 */
[----:B-1----:R-:W-:-:S05]  /*0060*/  VIADD R8, R0, UR6 ;  /* 0x0000000600087c36 */ /* 0x002fca0008000000 */
[----:B------:R-:W-:-:S04]  /*0070*/  ISETP.GT.AND P0, PT, R8, UR7, PT ;  /* 0x0000000708007c0c */ /* 0x000fc8000bf04270 */
[----:B------:R-:W-:-:S13]  /*0080*/  ISETP.LT.OR P0, PT, R8, UR6, P0 ;  /* 0x0000000608007c0c */ /* 0x000fda0008701670 */
[----:B------:R-:W-:Y:S05]  /*0090*/  @P0 EXIT ;  /* 0x000000000000094d */ /* 0x000fea0003800000 */
[----:B------:R-:W-:Y:S01]  /*00a0*/  LEA.HI R2, R8, R8, RZ, 0x1 ;  /* 0x0000000808027211 */ /* 0x000fe200078f08ff */
[----:B------:R-:W0:Y:S01]  /*00b0*/  LDCU.64 UR4, c[0x0][0x358] ;  /* 0x00006b00ff0477ac */ /* 0x000e220008000a00 */
[----:B------:R-:W-:Y:S01]  /*00c0*/  BSSY.RECONVERGENT B0, `(.L_x_0) ;  /* 0x0000087000007945 */ /* 0x000fe20003800200 */
[----:B------:R-:W-:Y:S01]  /*00d0*/  IMAD.MOV.U32 R9, RZ, RZ, 0x1 ;  /* 0x00000001ff097424 */ /* 0x000fe200078e00ff */
[----:B------:R-:W-:-:S04]  /*00e0*/  SHF.R.S32.HI R2, RZ, 0x1, R2 ;  /* 0x00000001ff027819 */ /* 0x000fc80000011402 */
[----:B------:R-:W-:-:S13]  /*00f0*/  ISETP.GE.U32.AND P0, PT, R2, 0x2, PT ;  /* 0x000000020200780c */ /* 0x000fda0003f06070 */
[----:B0-----:R-:W-:Y:S05]  /*0100*/  @!P0 BRA `(.L_x_1) ;  /* 0x0000000800088947 */ /* 0x001fea0003800000 */
[----:B------:R-:W-:Y:S01]  /*0110*/  IMAD.MOV.U32 R3, RZ, RZ, 0x1 ;  /* 0x00000001ff037424 */ /* 0x000fe200078e00ff */
[----:B------:R-:W-:Y:S01]  /*0120*/  BSSY.RECONVERGENT B1, `(.L_x_2) ;  /* 0x0000063000017945 */ /* 0x000fe20003800200 */
[----:B------:R-:W-:Y:S02]  /*0130*/  IMAD.MOV.U32 R9, RZ, RZ, 0x1 ;  /* 0x00000001ff097424 */ /* 0x000fe400078e00ff */
[----:B------:R-:W-:Y:S01]  /*0140*/  IMAD.MOV.U32 R11, RZ, RZ, 0x2 ;  /* 0x00000002ff0b7424 */ /* 0x000fe200078e00ff */
[----:B------:R-:W-:-:S04]  /*0150*/  VIADDMNMX.U32 R2, R2, R3, 0x3, !PT ;  /* 0x0000000302027446 */ /* 0x000fc80007800003 */
[C---:B------:R-:W-:Y:S01]  /*0160*/  IADD3 R3, PT, PT, R2.reuse, -0x3, RZ ;  /* 0xfffffffd02037810 */ /* 0x040fe20007ffe0ff */
[----:B------:R-:W-:-:S03]  /*0170*/  VIADD R2, R2, 0xfffffffe ;  /* 0xfffffffe02027836 */ /* 0x000fc60000000000 */
[----:B------:R-:W-:Y:S02]  /*0180*/  ISETP.GE.U32.AND P0, PT, R3, 0x3, PT ;  /* 0x000000030300780c */ /* 0x000fe40003f06070 */
[----:B------:R-:W-:-:S11]  /*0190*/  LOP3.LUT R10, R2, 0x3, RZ, 0xc0, !PT ;  /* 0x00000003020a7812 */ /* 0x000fd600078ec0ff */
[----:B------:R-:W-:Y:S05]  /*01a0*/  @!P0 BRA `(.L_x_3) ;  /* 0x0000000400688947 */ /* 0x000fea0003800000 */
[----:B------:R-:W-:Y:S01]  /*01b0*/  LOP3.LUT R2, R2, 0xfffffffc, RZ, 0xc0, !PT ;  /* 0xfffffffc02027812 */ /* 0x000fe200078ec0ff */
[----:B------:R-:W-:Y:S01]  /*01c0*/  HFMA2 R9, -RZ, RZ, 0, 5.9604644775390625e-08 ;  /* 0x00000001ff097431 */ /* 0x000fe200000001ff */
[----:B------:R-:W-:Y:S01]  /*01d0*/  BSSY.RECONVERGENT B2, `(.L_x_4) ;  /* 0x0000056000027945 */ /* 0x000fe20003800200 */
[----:B------:R-:W-:Y:S02]  /*01e0*/  IMAD.MOV.U32 R11, RZ, RZ, 0x5 ;  /* 0x00000005ff0b7424 */ /* 0x000fe400078e00ff */
[----:B------:R-:W-:-:S07]  /*01f0*/  IMAD.MOV R12, RZ, RZ, -R2 ;  /* 0x000000ffff0c7224 */ /* 0x000fce00078e0a02 */
.L_x_5:
[----:B------:R-:W0:Y:S01]  /*0200*/  I2F.U32.RP R2, R11 ;  /* 0x0000000b00027306 */ /* 0x000e220000209000 */
[C---:B------:R-:W-:Y:S01]  /*0210*/  VIADD R13, R11.reuse, 0xffffffff ;  /* 0xffffffff0b0d7836 */ /* 0x040fe20000000000 */
[C---:B------:R-:W-:Y:S01]  /*0220*/  IADD3 R15, PT, PT, R11.reuse, -0x2, RZ ;  /* 0xfffffffe0b0f7810 */ /* 0x040fe20007ffe0ff */
[----:B------:R-:W-:Y:S02]  /*0230*/  VIADD R17, R11, 0xfffffffd ;  /* 0xfffffffd0b117836 */ /* 0x000fe40000000000 */
[----:B------:R-:W-:Y:S01]  /*0240*/  IMAD.MOV R21, RZ, RZ, -R13 ;  /* 0x000000ffff157224 */ /* 0x000fe200078e0a0d */
[----:B------:R-:W-:Y:S01]  /*0250*/  ISETP.NE.U32.AND P6, PT, R13, RZ, PT ;  /* 0x000000ff0d00720c */ /* 0x000fe20003fc5070 */
[----:B------:R-:W-:Y:S01]  /*0260*/  IMAD.MOV R27, RZ, RZ, -R15 ;  /* 0x000000ffff1b7224 */ /* 0x000fe200078e0a0f */
[----:B------:R-:W1:Y:S01]  /*0270*/  I2F.U32.RP R19, R13 ;  /* 0x0000000d00137306 */ /* 0x000e620000209000 */
[----:B------:R-:W-:Y:S01]  /*0280*/  IADD3 R25, PT, PT, RZ, -R17, RZ ;  /* 0x80000011ff197210 */ /* 0x000fe20007ffe0ff */
[----:B------:R-:W-:-:S06]  /*0290*/  VIADD R12, R12, 0x4 ;  /* 0x000000040c0c7836 */ /* 0x000fcc0000000000 */
[----:B------:R-:W-:Y:S08]  /*02a0*/  I2F.U32.RP R16, R15 ;  /* 0x0000000f00107306 */ /* 0x000ff00000209000 */
[----:B0-----:R-:W0:Y:S08]  /*02b0*/  MUFU.RCP R2, R2 ;  /* 0x0000000200027308 */ /* 0x001e300000001000 */
[----:B------:R-:W2:Y:S08]  /*02c0*/  I2F.U32.RP R14, R17 ;  /* 0x00000011000e7306 */ /* 0x000eb00000209000 */
[----:B-1----:R-:W1:Y:S01]  /*02d0*/  MUFU.RCP R19, R19 ;  /* 0x0000001300137308 */ /* 0x002e620000001000 */
[----:B0-----:R-:W-:-:S07]  /*02e0*/  VIADD R4, R2, 0xffffffe ;  /* 0x0ffffffe02047836 */ /* 0x001fce0000000000 */
[----:B------:R-:W0:Y:S08]  /*02f0*/  MUFU.RCP R16, R16 ;  /* 0x0000001000107308 */ /* 0x000e300000001000 */
[----:B--2---:R-:W2:Y:S01]  /*0300*/  MUFU.RCP R14, R14 ;  /* 0x0000000e000e7308 */ /* 0x004ea20000001000 */
[----:B-1----:R-:W-:-:S07]  /*0310*/  IADD3 R6, PT, PT, R19, 0xffffffe, RZ ;  /* 0x0ffffffe13067810 */ /* 0x002fce0007ffe0ff */
[----:B------:R1:W3:Y:S01]  /*0320*/  F2I.FTZ.U32.TRUNC.NTZ R5, R4 ;  /* 0x0000000400057305 */ /* 0x0002e2000021f000 */
[----:B0-----:R-:W-:-:S07]  /*0330*/  VIADD R2, R16, 0xffffffe ;  /* 0x0ffffffe10027836 */ /* 0x001fce0000000000 */
[----:B------:R0:W4:Y:S01]  /*0340*/  F2I.FTZ.U32.TRUNC.NTZ R7, R6 ;  /* 0x0000000600077305 */ /* 0x000122000021f000 */
[----:B--2---:R-:W-:Y:S02]  /*0350*/  VIADD R18, R14, 0xffffffe ;  /* 0x0ffffffe0e127836 */ /* 0x004fe40000000000 */
[----:B-1----:R-:W-:Y:S01]  /*0360*/  IMAD.MOV.U32 R4, RZ, RZ, RZ ;  /* 0x000000ffff047224 */ /* 0x002fe200078e00ff */
[----:B---3--:R-:W-:-:S04]  /*0370*/  IADD3 R14, PT, PT, RZ, -R5, RZ ;  /* 0x80000005ff0e7210 */ /* 0x008fc80007ffe0ff */
[----:B------:R1:W2:Y:S01]  /*0380*/  F2I.FTZ.U32.TRUNC.NTZ R3, R2 ;  /* 0x0000000200037305 */ /* 0x0002a2000021f000 */
[----:B0-----:R-:W-:Y:S02]  /*0390*/  IMAD.MOV.U32 R6, RZ, RZ, RZ ;  /* 0x000000ffff067224 */ /* 0x001fe400078e00ff */
[----:B------:R-:W-:Y:S02]  /*03a0*/  IMAD R23, R14, R11, RZ ;  /* 0x0000000b0e177224 */ /* 0x000fe400078e02ff */
[----:B----4-:R-:W-:-:S03]  /*03b0*/  IMAD R21, R21, R7, RZ ;  /* 0x0000000715157224 */ /* 0x010fc600078e02ff */
[----:B------:R-:W0:Y:S01]  /*03c0*/  F2I.FTZ.U32.TRUNC.NTZ R19, R18 ;  /* 0x0000001200137305 */ /* 0x000e22000021f000 */
[----:B------:R-:W-:Y:S01]  /*03d0*/  IMAD.HI.U32 R5, R5, R23, R4 ;  /* 0x0000001705057227 */ /* 0x000fe200078e0004 */
[----:B-1----:R-:W-:-:S03]  /*03e0*/  MOV R2, RZ ;  /* 0x000000ff00027202 */ /* 0x002fc60000000f00 */
[----:B------:R-:W-:-:S04]  /*03f0*/  IMAD.HI.U32 R7, R7, R21, R6 ;  /* 0x0000001507077227 */ /* 0x000fc800078e0006 */
[----:B--2---:R-:W-:Y:S02]  /*0400*/  IMAD R23, R27, R3, RZ ;  /* 0x000000031b177224 */ /* 0x004fe400078e02ff */
[----:B------:R-:W-:-:S04]  /*0410*/  IMAD.HI.U32 R5, R5, R8, RZ ;  /* 0x0000000805057227 */ /* 0x000fc800078e00ff */
[----:B------:R-:W-:-:S04]  /*0420*/  IMAD.HI.U32 R3, R3, R23, R2 ;  /* 0x0000001703037227 */ /* 0x000fc800078e0002 */
[----:B------:R-:W-:-:S04]  /*0430*/  IMAD.HI.U32 R7, R7, R8, RZ ;  /* 0x0000000807077227 */ /* 0x000fc800078e00ff */
[----:B0-----:R-:W-:Y:S01]  /*0440*/  IMAD R21, R25, R19, RZ ;  /* 0x0000001319157224 */ /* 0x001fe200078e02ff */
[----:B------:R-:W-:Y:S01]  /*0450*/  IADD3 R7, PT, PT, -R7, RZ, RZ ;  /* 0x000000ff07077210 */ /* 0x000fe20007ffe1ff */
[----:B------:R-:W-:Y:S02]  /*0460*/  IMAD.MOV.U32 R18, RZ, RZ, RZ ;  /* 0x000000ffff127224 */ /* 0x000fe400078e00ff */
[----:B------:R-:W-:Y:S02]  /*0470*/  IMAD.MOV R5, RZ, RZ, -R5 ;  /* 0x000000ffff057224 */ /* 0x000fe400078e0a05 */
[----:B------:R-:W-:-:S04]  /*0480*/  IMAD.HI.U32 R19, R19, R21, R18 ;  /* 0x0000001513137227 */ /* 0x000fc800078e0012 */
[----:B------:R-:W-:-:S04]  /*0490*/  IMAD.HI.U32 R3, R3, R8, RZ ;  /* 0x0000000803037227 */ /* 0x000fc800078e00ff */
[--C-:B------:R-:W-:Y:S02]  /*04a0*/  IMAD R14, R11, R5, R8.reuse ;  /* 0x000000050b0e7224 */ /* 0x100fe400078e0208 */
[----:B------:R-:W-:Y:S02]  /*04b0*/  IMAD.MOV R3, RZ, RZ, -R3 ;  /* 0x000000ffff037224 */ /* 0x000fe400078e0a03 */
[----:B------:R-:W-:Y:S01]  /*04c0*/  IMAD R6, R13, R7, R8 ;  /* 0x000000070d067224 */ /* 0x000fe200078e0208 */
[----:B------:R-:W-:Y:S01]  /*04d0*/  ISETP.GE.U32.AND P2, PT, R14, R11, PT ;  /* 0x0000000b0e00720c */ /* 0x000fe20003f46070 */
[----:B------:R-:W-:-:S03]  /*04e0*/  IMAD.HI.U32 R19, R19, R8, RZ ;  /* 0x0000000813137227 */ /* 0x000fc600078e00ff */
[----:B------:R-:W-:Y:S01]  /*04f0*/  ISETP.GE.U32.AND P0, PT, R6, R13, PT ;  /* 0x0000000d0600720c */ /* 0x000fe20003f06070 */
[----:B------:R-:W-:Y:S02]  /*0500*/  IMAD R4, R15, R3, R8 ;  /* 0x000000030f047224 */ /* 0x000fe400078e0208 */
[----:B------:R-:W-:-:S03]  /*0510*/  IMAD.MOV R19, RZ, RZ, -R19 ;  /* 0x000000ffff137224 */ /* 0x000fc600078e0a13 */
[----:B------:R-:W-:Y:S01]  /*0520*/  ISETP.GE.U32.AND P1, PT, R4, R15, PT ;  /* 0x0000000f0400720c */ /* 0x000fe20003f26070 */
[----:B------:R-:W-:Y:S02]  /*0530*/  IMAD R2, R17, R19, R8 ;  /* 0x0000001311027224 */ /* 0x000fe400078e0208 */
[----:B------:R-:W-:Y:S02]  /*0540*/  @P2 IADD3 R14, PT, PT, R14, -R11, RZ ;  /* 0x8000000b0e0e2210 */ /* 0x000fe40007ffe0ff */
[----:B------:R-:W-:Y:S02]  /*0550*/  ISETP.NE.U32.AND P2, PT, R11, RZ, PT ;  /* 0x000000ff0b00720c */ /* 0x000fe40003f45070 */
[----:B------:R-:W-:Y:S01]  /*0560*/  ISETP.GE.U32.AND P4, PT, R2, R17, PT ;  /* 0x000000110200720c */ /* 0x000fe20003f86070 */
[----:B------:R-:W-:Y:S01]  /*0570*/  @P0 IMAD.IADD R6, R6, 0x1, -R13 ;  /* 0x0000000106060824 */ /* 0x000fe200078e0a0d */
[----:B------:R-:W-:-:S04]  /*0580*/  ISETP.GE.U32.AND P0, PT, R14, R11, PT ;  /* 0x0000000b0e00720c */ /* 0x000fc80003f06070 */
[----:B------:R-:W-:Y:S01]  /*0590*/  @P1 IMAD.IADD R4, R4, 0x1, -R15 ;  /* 0x0000000104041824 */ /* 0x000fe200078e0a0f */
[----:B------:R-:W-:-:S04]  /*05a0*/  ISETP.GE.U32.AND P1, PT, R6, R13, PT ;  /* 0x0000000d0600720c */ /* 0x000fc80003f26070 */
[----:B------:R-:W-:Y:S02]  /*05b0*/  ISETP.GE.U32.AND P3, PT, R4, R15, PT ;  /* 0x0000000f0400720c */ /* 0x000fe40003f66070 */
[----:B------:R-:W-:Y:S02]  /*05c0*/  @P4 IADD3 R2, PT, PT, -R17, R2, RZ ;  /* 0x0000000211024210 */ /* 0x000fe40007ffe1ff */
[----:B------:R-:W-:Y:S01]  /*05d0*/  ISETP.NE.U32.AND P4, PT, R15, RZ, PT ;  /* 0x000000ff0f00720c */ /* 0x000fe20003f85070 */
[----:B------:R-:W-:Y:S01]  /*05e0*/  @P0 IMAD.IADD R14, R14, 0x1, -R11 ;  /* 0x000000010e0e0824 */ /* 0x000fe200078e0a0b */
[----:B------:R-:W-:Y:S02]  /*05f0*/  @!P2 LOP3.LUT R14, RZ, R11, RZ, 0x33, !PT ;  /* 0x0000000bff0ea212 */ /* 0x000fe400078e33ff */
[----:B------:R-:W-:Y:S01]  /*0600*/  ISETP.GE.U32.AND P5, PT, R2, R17, PT ;  /* 0x000000110200720c */ /* 0x000fe20003fa6070 */
[----:B------:R-:W-:Y:S01]  /*0610*/  @P1 IMAD.IADD R6, R6, 0x1, -R13 ;  /* 0x0000000106061824 */ /* 0x000fe200078e0a0d */
[----:B------:R-:W-:-:S02]  /*0620*/  @!P6 LOP3.LUT R6, RZ, R13, RZ, 0x33, !PT ;  /* 0x0000000dff06e212 */ /* 0x000fc400078e33ff */
[----:B------:R-:W-:Y:S02]  /*0630*/  ISETP.NE.AND P1, PT, R14, RZ, PT ;  /* 0x000000ff0e00720c */ /* 0x000fe40003f25270 */
[----:B------:R-:W-:Y:S02]  /*0640*/  @P3 IADD3 R4, PT, PT, -R15, R4, RZ ;  /* 0x000000040f043210 */ /* 0x000fe40007ffe1ff */
[----:B------:R-:W-:Y:S02]  /*0650*/  ISETP.NE.AND P2, PT, R6, RZ, PT ;  /* 0x000000ff0600720c */ /* 0x000fe40003f45270 */
[----:B------:R-:W-:Y:S02]  /*0660*/  @!P4 LOP3.LUT R4, RZ, R15, RZ, 0x33, !PT ;  /* 0x0000000fff04c212 */ /* 0x000fe400078e33ff */
[----:B------:R-:W-:Y:S01]  /*0670*/  SEL R9, R9, RZ, P1 ;  /* 0x000000ff09097207 */ /* 0x000fe20000800000 */
[----:B------:R-:W-:Y:S01]  /*0680*/  @P5 IMAD.IADD R2, R2, 0x1, -R17 ;  /* 0x0000000102025824 */ /* 0x000fe200078e0a11 */
[----:B------:R-:W-:-:S02]  /*0690*/  ISETP.NE.U32.AND P0, PT, R17, RZ, PT ;  /* 0x000000ff1100720c */ /* 0x000fc40003f05070 */
[----:B------:R-:W-:Y:S02]  /*06a0*/  ISETP.NE.AND P1, PT, R4, RZ, PT ;  /* 0x000000ff0400720c */ /* 0x000fe40003f25270 */
[----:B------:R-:W-:Y:S02]  /*06b0*/  SEL R9, R9, RZ, P2 ;  /* 0x000000ff09097207 */ /* 0x000fe40001000000 */
[----:B------:R-:W-:Y:S02]  /*06c0*/  IADD3 R11, PT, PT, R11, 0x4, RZ ;  /* 0x000000040b0b7810 */ /* 0x000fe40007ffe0ff */
[----:B------:R-:W-:Y:S02]  /*06d0*/  SEL R9, R9, RZ, P1 ;  /* 0x000000ff09097207 */ /* 0x000fe40000800000 */
[----:B------:R-:W-:-:S03]  /*06e0*/  ISETP.NE.AND P1, PT, R12, RZ, PT ;  /* 0x000000ff0c00720c */ /* 0x000fc60003f25270 */
[----:B------:R-:W-:-:S04]  /*06f0*/  @!P0 LOP3.LUT R2, RZ, R17, RZ, 0x33, !PT ;  /* 0x00000011ff028212 */ /* 0x000fc800078e33ff */
[----:B------:R-:W-:-:S04]  /*0700*/  ISETP.NE.AND P0, PT, R2, RZ, PT ;  /* 0x000000ff0200720c */ /* 0x000fc80003f05270 */
[----:B------:R-:W-:Y:S02]  /*0710*/  SEL R9, R9, RZ, P0 ;  /* 0x000000ff09097207 */ /* 0x000fe40000000000 */
[----:B------:R-:W-:Y:S07]  /*0720*/  @P1 BRA `(.L_x_5) ;  /* 0xfffffff800b41947 */ /* 0x000fee000383ffff */
[----:B------:R-:W-:Y:S05]  /*0730*/  BSYNC.RECONVERGENT B2 ;  /* 0x0000000000027941 */ /* 0x000fea0003800200 */
.L_x_4:
[----:B------:R-:W-:-:S07]  /*0740*/  VIADD R11, R11, 0xfffffffd ;  /* 0xfffffffd0b0b7836 */ /* 0x000fce0000000000 */
.L_x_3:
[----:B------:R-:W-:Y:S05]  /*0750*/  BSYNC.RECONVERGENT B1 ;  /* 0x0000000000017941 */ /* 0x000fea0003800200 */
.L_x_2:
[----:B------:R-:W-:Y:S01]  /*0760*/  ISETP.NE.AND P0, PT, R10, RZ, PT ;  /* 0x000000ff0a00720c */ /* 0x000fe20003f05270 */
[----:B------:R-:W-:-:S12]  /*0770*/  BSSY.RECONVERGENT B1, `(.L_x_6) ;  /* 0x000001a000017945 */ /* 0x000fd80003800200 */
[----:B------:R-:W-:Y:S05]  /*0780*/  @!P0 BRA `(.L_x_7) ;  /* 0x0000000000608947 */ /* 0x000fea0003800000 */
[----:B------:R-:W-:-:S07]  /*0790*/  IMAD.MOV R10, RZ, RZ, -R10 ;  /* 0x000000ffff0a7224 */ /* 0x000fce00078e0a0a */
.L_x_8:
[----:B------:R-:W0:Y:S01]  /*07a0*/  I2F.U32.RP R4, R11 ;  /* 0x0000000b00047306 */ /* 0x000e220000209000 */
[----:B------:R-:W-:Y:S02]  /*07b0*/  ISETP.NE.U32.AND P1, PT, R11, RZ, PT ;  /* 0x000000ff0b00720c */ /* 0x000fe40003f25070 */
[----:B------:R-:W-:-:S05]  /*07c0*/  IADD3 R10, PT, PT, R10, 0x1, RZ ;  /* 0x000000010a0a7810 */ /* 0x000fca0007ffe0ff */
[----:B0-----:R-:W0:Y:S02]  /*07d0*/  MUFU.RCP R4, R4 ;  /* 0x0000000400047308 */ /* 0x001e240000001000 */
[----:B0-----:R-:W-:-:S06]  /*07e0*/  IADD3 R2, PT, PT, R4, 0xffffffe, RZ ;  /* 0x0ffffffe04027810 */ /* 0x001fcc0007ffe0ff */
[----:B------:R0:W1:Y:S02]  /*07f0*/  F2I.FTZ.U32.TRUNC.NTZ R3, R2 ;  /* 0x0000000200037305 */ /* 0x000064000021f000 */
[----:B0-----:R-:W-:Y:S02]  /*0800*/  IMAD.MOV.U32 R2, RZ, RZ, RZ ;  /* 0x000000ffff027224 */ /* 0x001fe400078e00ff */
[----:B-1----:R-:W-:-:S04]  /*0810*/  IMAD.MOV R6, RZ, RZ, -R3 ;  /* 0x000000ffff067224 */ /* 0x002fc800078e0a03 */
[----:B------:R-:W-:-:S04]  /*0820*/  IMAD R5, R6, R11, RZ ;  /* 0x0000000b06057224 */ /* 0x000fc800078e02ff */
[----:B------:R-:W-:-:S06]  /*0830*/  IMAD.HI.U32 R3, R3, R5, R2 ;  /* 0x0000000503037227 */ /* 0x000fcc00078e0002 */
[----:B------:R-:W-:-:S05]  /*0840*/  IMAD.HI.U32 R3, R3, R8, RZ ;  /* 0x0000000803037227 */ /* 0x000fca00078e00ff */
[----:B------:R-:W-:-:S05]  /*0850*/  IADD3 R3, PT, PT, -R3, RZ, RZ ;  /* 0x000000ff03037210 */ /* 0x000fca0007ffe1ff */
[----:B------:R-:W-:-:S05]  /*0860*/  IMAD R6, R11, R3, R8 ;  /* 0x000000030b067224 */ /* 0x000fca00078e0208 */
[----:B------:R-:W-:-:S13]  /*0870*/  ISETP.GE.U32.AND P0, PT, R6, R11, PT ;  /* 0x0000000b0600720c */ /* 0x000fda0003f06070 */
[----:B------:R-:W-:-:S05]  /*0880*/  @P0 IMAD.IADD R6, R6, 0x1, -R11 ;  /* 0x0000000106060824 */ /* 0x000fca00078e0a0b */
[----:B------:R-:W-:-:S13]  /*0890*/  ISETP.GE.U32.AND P0, PT, R6, R11, PT ;  /* 0x0000000b0600720c */ /* 0x000fda0003f06070 */
[----:B------:R-:W-:Y:S01]  /*08a0*/  @P0 IMAD.IADD R6, R6, 0x1, -R11 ;  /* 0x0000000106060824 */ /* 0x000fe200078e0a0b */
[----:B------:R-:W-:Y:S01]  /*08b0*/  @!P1 LOP3.LUT R6, RZ, R11, RZ, 0x33, !PT ;  /* 0x0000000bff069212 */ /* 0x000fe200078e33ff */
[----:B------:R-:W-:Y:S01]  /*08c0*/  VIADD R11, R11, 0x1 ;  /* 0x000000010b0b7836 */ /* 0x000fe20000000000 */
[----:B------:R-:W-:Y:S02]  /*08d0*/  ISETP.NE.AND P1, PT, R10, RZ, PT ;  /* 0x000000ff0a00720c */ /* 0x000fe40003f25270 */
[----:B------:R-:W-:-:S04]  /*08e0*/  ISETP.NE.AND P0, PT, R6, RZ, PT ;  /* 0x000000ff0600720c */ /* 0x000fc80003f05270 */
[----:B------:R-:W-:-:S07]  /*08f0*/  SEL R9, R9, RZ, P0 ;  /* 0x000000ff09097207 */ /* 0x000fce0000000000 */
[----:B------:R-:W-:Y:S05]  /*0900*/  @P1 BRA `(.L_x_8) ;  /* 0xfffffffc00a41947 */ /* 0x000fea000383ffff */
.L_x_7:
[----:B------:R-:W-:Y:S05]  /*0910*/  BSYNC.RECONVERGENT B1 ;  /* 0x0000000000017941 */ /* 0x000fea0003800200 */
.L_x_6:
[----:B------:R-:W-:-:S07]  /*0920*/  LOP3.LUT R9, R9, 0xff, RZ, 0xc0, !PT ;  /* 0x000000ff09097812 */ /* 0x000fce00078ec0ff */
.L_x_1:
[----:B------:R-:W-:Y:S05]  /*0930*/  BSYNC.RECONVERGENT B0 ;  /* 0x0000000000007941 */ /* 0x000fea0003800200 */
.L_x_0:
[----:B------:R-:W0:Y:S02]  /*0940*/  LDC.64 R2, c[0x0][0x380] ;  /* 0x0000e000ff027b82 */ /* 0x000e240000000a00 */
[----:B0-----:R-:W-:-:S05]  /*0950*/  IMAD.WIDE R2, R0, 0x4, R2 ;  /* 0x0000000400027825 */ /* 0x001fca00078e0202 */
[----:B------:R-:W-:Y:S01]  /*0960*/  STG.E desc[UR4][R2.64], R9 ;  /* 0x0000000902007986 */ /* 0x000fe2000c101904 */
[----:B------:R-:W-:Y:S05]  /*0970*/  EXIT ;  /* 0x000000000000794d */ /* 0x000fea0003800000 */
.L_x_9:
[----:B------:R-:W-:-:S00]  /*0980*/  BRA `(.L_x_9) ;  /* 0xfffffffc00fc7947 */ /* 0x000fc0000383ffff */
[----:B------:R-:W-:-:S00]  /*0990*/  NOP ;  /* 0x0000000000007918 */ /* 0x000fc00000000000 */
        /* <DEDUP_REMOVED lines=14> */
.L_x_12:


//--------------------- .text._Z11countPrimesPii  --------------------------
	.section	.text._Z11countPrimesPii,"ax",@progbits
	.align	128
        .global         _Z11countPrimesPii
        .type           _Z11countPrimesPii,@function
        .size           _Z11countPrimesPii,(.L_x_13 - _Z11countPrimesPii)
        .other          _Z11countPrimesPii,@"STO_CUDA_ENTRY STV_DEFAULT"
_Z11countPrimesPii:
.text._Z11countPrimesPii:
[----:B------:R-:W-:Y:S08]  /*0000*/  LDC R1, c[0x0][0x37c] ;  /* 0x0000df00ff017b82 */ /* 0x000ff00000000800 */
[----:B------:R-:W0:Y:S01]  /*0010*/  LDC R5, c[0x0][0x388] ;  /* 0x0000e200ff057b82 */ /* 0x000e220000000800 */
[----:B------:R-:W1:Y:S07]  /*0020*/  S2R R7, SR_TID.X ;  /* 0x0000000000077919 */ /* 0x000e6e0000002100 */
[----:B------:R-:W1:Y:S08]  /*0030*/  S2UR UR4, SR_CTAID.X ;  /* 0x00000000000479c3 */ /* 0x000e700000002500 */
[----:B------:R-:W1:Y:S01]  /*0040*/  LDC R0, c[0x0][0x360] ;  /* 0x0000d800ff007b82 */ /* 0x000e620000000800 */
[----:B0-----:R-:W-:-:S04]  /*0050*/  LOP3.LUT R2, R5, 0x1, RZ, 0xc0, !PT ;  /* 0x0000000105027812 */ /* 0x001fc800078ec0ff */
[----:B------:R-:W-:Y:S01]  /*0060*/  ISETP.NE.U32.AND P0, PT, R2, 0x1, PT ;  /* 0x000000010200780c */ /* 0x000fe20003f05070 */
[----:B-1----:R-:W-:Y:S01]  /*0070*/  IMAD R7, R0, UR4, R7 ;  /* 0x0000000400077c24 */ /* 0x002fe2000f8e0207 */
[----:B------:R-:W0:Y:S03]  /*0080*/  LDCU.64 UR4, c[0x0][0x358] ;  /* 0x00006b00ff0477ac */ /* 0x000e260008000a00 */
[----:B------:R-:W-:-:S08]  /*0090*/  VIADD R0, R7, 0x1 ;  /* 0x0000000107007836 */ /* 0x000fd00000000000 */
[----:B------:R-:W-:Y:S05]  /*00a0*/  @!P0 BRA `(.L_x_10) ;  /* 0x0000000000308947 */ /* 0x000fea0003800000 */
[----:B------:R-:W-:-:S04]  /*00b0*/  SHF.R.S32.HI R2, RZ, 0x1, R5 ;  /* 0x00000001ff027819 */ /* 0x000fc80000011405 */
[----:B------:R-:W-:-:S13]  /*00c0*/  ISETP.GT.AND P0, PT, R0, R2, PT ;  /* 0x000000020000720c */ /* 0x000fda0003f04270 */
[----:B0-----:R-:W-:Y:S05]  /*00d0*/  @P0 EXIT ;  /* 0x000000000000094d */ /* 0x001fea0003800000 */
[----:B------:R-:W0:Y:S01]  /*00e0*/  LDC.64 R4, c[0x0][0x380] ;  /* 0x0000e000ff047b82 */ /* 0x000e220000000a00 */
[----:B------:R-:W-:-:S04]  /*00f0*/  IMAD.IADD R3, R7, 0x1, R2 ;  /* 0x0000000107037824 */ /* 0x000fc800078e0202 */
[----:B0-----:R-:W-:-:S04]  /*0100*/  IMAD.WIDE R2, R3, 0x4, R4 ;  /* 0x0000000403027825 */ /* 0x001fc800078e0204 */
[----:B------:R-:W-:Y:S02]  /*0110*/  IMAD.WIDE R4, R7, 0x4, R4 ;  /* 0x0000000407047825 */ /* 0x000fe400078e0204 */
[----:B------:R-:W2:Y:S04]  /*0120*/  LDG.E R2, desc[UR4][R2.64] ;  /* 0x0000000402027981 */ /* 0x000ea8000c1e1900 */
[----:B------:R-:W2:Y:S02]  /*0130*/  LDG.E R7, desc[UR4][R4.64] ;  /* 0x0000000404077981 */ /* 0x000ea4000c1e1900 */
[----:B--2---:R-:W-:-:S05]  /*0140*/  IADD3 R7, PT, PT, R2, R7, RZ ;  /* 0x0000000702077210 */ /* 0x004fca0007ffe0ff */
[----:B------:R-:W-:Y:S01]  /*0150*/  STG.E desc[UR4][R4.64], R7 ;  /* 0x0000000704007986 */ /* 0x000fe2000c101904 */
[----:B------:R-:W-:Y:S05]  /*0160*/  EXIT ;  /* 0x000000000000794d */ /* 0x000fea0003800000 */
.L_x_10:
[----:B------:R-:W-:-:S05]  /*0170*/  IMAD.SHL.U32 R0, R0, 0x2, RZ ;  /* 0x0000000200007824 */ /* 0x000fca00078e00ff */
[----:B------:R-:W-:-:S13]  /*0180*/  ISETP.GE.AND P0, PT, R0, R5, PT ;  /* 0x000000050000720c */ /* 0x000fda0003f06270 */
[----:B0-----:R-:W-:Y:S05]  /*0190*/  @P0 EXIT ;  /* 0x000000000000094d */ /* 0x001fea0003800000 */
[----:B------:R-:W0:Y:S01]  /*01a0*/  LDC.64 R2, c[0x0][0x380] ;  /* 0x0000e000ff027b82 */ /* 0x000e220000000a00 */
[----:B------:R-:W-:-:S04]  /*01b0*/  IADD3 R0, PT, PT, R5, 0x1, RZ ;  /* 0x0000000105007810 */ /* 0x000fc80007ffe0ff */
[----:B------:R-:W-:Y:S01]  /*01c0*/  LEA.HI.SX32 R9, R0, R7, 0x1f ;  /* 0x0000000700097211 */ /* 0x000fe200078ffaff */
[----:B0-----:R-:W-:-:S04]  /*01d0*/  IMAD.WIDE R4, R7, 0x4, R2 ;  /* 0x0000000407047825 */ /* 0x001fc800078e0202 */
[----:B------:R-:W-:Y:S01]  /*01e0*/  IMAD.WIDE R2, R9, 0x4, R2 ;  /* 0x0000000409027825 */ /* 0x000fe200078e0202 */
[----:B------:R-:W2:Y:S05]  /*01f0*/  LDG.E R7, desc[UR4][R4.64] ;  /* 0x0000000404077981 */ /* 0x000eaa000c1e1900 */
[----:B------:R-:W2:Y:S02]  /*0200*/  LDG.E R2, desc[UR4][R2.64] ;  /* 0x0000000402027981 */ /* 0x000ea4000c1e1900 */
[----:B--2---:R-:W-:-:S05]  /*0210*/  IADD3 R7, PT, PT, R2, R7, RZ ;  /* 0x0000000702077210 */ /* 0x004fca0007ffe0ff */
[----:B------:R-:W-:Y:S01]  /*0220*/  STG.E desc[UR4][R4.64], R7 ;  /* 0x0000000704007986 */ /* 0x000fe2000c101904 */
[----:B------:R-:W-:Y:S05]  /*0230*/  EXIT ;  /* 0x000000000000794d */ /* 0x000fea0003800000 */
.L_x_11:
        /* <DEDUP_REMOVED lines=12> */
.L_x_13:


//--------------------- .nv.shared.reserved.0     --------------------------
	.section	.nv.shared.reserved.0,"aw",@nobits
	.weak		__nv_reservedSMEM_offset_0_alias
	.size		__nv_reservedSMEM_offset_0_alias, 0, 64
	.other		__nv_reservedSMEM_offset_0_alias,@"STO_CUDA_RESERVED_SHARED STV_DEFAULT"
__nv_reservedSMEM_offset_0_alias:
	.zero		0
	.zero		64


//--------------------- .nv.constant0._Z7isPrimePiii --------------------------
	.section	.nv.constant0._Z7isPrimePiii,"a",@progbits
	.sectionflags	@""
	.align	4
.nv.constant0._Z7isPrimePiii:
	.zero		912


//--------------------- .nv.constant0._Z11countPrimesPii --------------------------
	.section	.nv.constant0._Z11countPrimesPii,"a",@progbits
	.sectionflags	@""
	.align	4
.nv.constant0._Z11countPrimesPii:
	.zero		908


//--------------------- SYMBOLS --------------------------

	.type		.nv.reservedSmem.offset0,@object
	.size		.nv.reservedSmem.offset0,0x4
